	.headerflags	@"EF_CUDA_TEXMODE_UNIFIED EF_CUDA_64BIT_ADDRESS EF_CUDA_ACCELERATORS EF_CUDA_SM90 EF_CUDA_VIRTUAL_SM(EF_CUDA_SM90)"
	.elftype	@"ET_EXEC"


//--------------------- .nv.info                  --------------------------
	.section	.nv.info,"",@"SHT_CUDA_INFO"
	.align	4


	//----- nvinfo : EIATTR_REGCOUNT
	.align		4
        /*0000*/ 	.byte	0x04, 0x2f
        /*0002*/ 	.short	(.L_1 - .L_0)
	.align		4
.L_0:
        /*0004*/ 	.word	index@(triton_poi_fused_add_convolution_hardtanh_24)
        /*0008*/ 	.word	0x00000010


	//----- nvinfo : EIATTR_MIN_STACK_SIZE
	.align		4
.L_1:
        /*000c*/ 	.byte	0x04, 0x12
        /*000e*/ 	.short	(.L_3 - .L_2)
	.align		4
.L_2:
        /*0010*/ 	.word	index@(triton_poi_fused_add_convolution_hardtanh_24)
        /*0014*/ 	.word	0x00000000


	//----- nvinfo : EIATTR_FRAME_SIZE
	.align		4
.L_3:
        /*0018*/ 	.byte	0x04, 0x11
        /*001a*/ 	.short	(.L_5 - .L_4)
	.align		4
.L_4:
        /*001c*/ 	.word	index@(triton_poi_fused_add_convolution_hardtanh_24)
        /*0020*/ 	.word	0x00000000


	//----- nvinfo : EIATTR_MIN_STACK_SIZE
	.align		4
.L_5:
        /*0024*/ 	.byte	0x04, 0x12
        /*0026*/ 	.short	(.L_7 - .L_6)
	.align		4
.L_6:
        /*0028*/ 	.word	index@(triton_poi_fused_add_convolution_hardtanh_24)
        /*002c*/ 	.word	0x00000000
.L_7:


//--------------------- .nv.info.triton_poi_fused_add_convolution_hardtanh_24 --------------------------
	.section	.nv.info.triton_poi_fused_add_convolution_hardtanh_24,"",@"SHT_CUDA_INFO"
	.sectionflags	@""
	.align	4


	//----- nvinfo : EIATTR_CUDA_API_VERSION
	.align		4
        /*0000*/ 	.byte	0x04, 0x37
        /*0002*/ 	.short	(.L_9 - .L_8)
.L_8:
        /*0004*/ 	.word	0x0000007c


	//----- nvinfo : EIATTR_KPARAM_INFO
	.align		4
.L_9:
        /*0008*/ 	.byte	0x04, 0x17
        /*000a*/ 	.short	(.L_11 - .L_10)
.L_10:
        /*000c*/ 	.word	0x00000000
        /*0010*/ 	.short	0x0004
        /*0012*/ 	.short	0x0020
        /*0014*/ 	.byte	0x00, 0xf0, 0x11, 0x00


	//----- nvinfo : EIATTR_KPARAM_INFO
	.align		4
.L_11:
        /*0018*/ 	.byte	0x04, 0x17
        /*001a*/ 	.short	(.L_13 - .L_12)
.L_12:
        /*001c*/ 	.word	0x00000000
        /*0020*/ 	.short	0x0003
        /*0022*/ 	.short	0x0018
        /*0024*/ 	.byte	0x00, 0xf4, 0x21, 0x00


	//----- nvinfo : EIATTR_KPARAM_INFO
	.align		4
.L_13:
        /*0028*/ 	.byte	0x04, 0x17
        /*002a*/ 	.short	(.L_15 - .L_14)
.L_14:
        /*002c*/ 	.word	0x00000000
        /*0030*/ 	.short	0x0002
        /*0032*/ 	.short	0x0010
        /*0034*/ 	.byte	0x00, 0xf4, 0x21, 0x00


	//----- nvinfo : EIATTR_KPARAM_INFO
	.align		4
.L_15:
        /*0038*/ 	.byte	0x04, 0x17
        /*003a*/ 	.short	(.L_17 - .L_16)
.L_16:
        /*003c*/ 	.word	0x00000000
        /*0040*/ 	.short	0x0001
        /*0042*/ 	.short	0x0008
        /*0044*/ 	.byte	0x00, 0xf4, 0x21, 0x00


	//----- nvinfo : EIATTR_KPARAM_INFO
	.align		4
.L_17:
        /*0048*/ 	.byte	0x04, 0x17
        /*004a*/ 	.short	(.L_19 - .L_18)
.L_18:
        /*004c*/ 	.word	0x00000000
        /*0050*/ 	.short	0x0000
        /*0052*/ 	.short	0x0000
        /*0054*/ 	.byte	0x00, 0xf4, 0x21, 0x00


	//----- nvinfo : EIATTR_SPARSE_MMA_MASK
	.align		4
.L_19:
        /*0058*/ 	.byte	0x03, 0x50
        /*005a*/ 	.short	0x0000


	//----- nvinfo : EIATTR_MAXREG_COUNT
	.align		4
        /*005c*/ 	.byte	0x03, 0x1b
        /*005e*/ 	.short	0x00ff


	//----- nvinfo : EIATTR_EXIT_INSTR_OFFSETS
	.align		4
        /*0060*/ 	.byte	0x04, 0x1c
        /*0062*/ 	.short	(.L_21 - .L_20)


	//   ....[0]....
.L_20:
        /*0064*/ 	.word	0x00000200


	//   ....[1]....
        /*0068*/ 	.word	0x00000220


	//----- nvinfo : EIATTR_REQNTID
	.align		4
.L_21:
        /*006c*/ 	.byte	0x04, 0x10
        /*006e*/ 	.short	(.L_23 - .L_22)
.L_22:
        /*0070*/ 	.word	0x00000080
        /*0074*/ 	.word	0x00000001
        /*0078*/ 	.word	0x00000001


	//----- nvinfo : EIATTR_CBANK_PARAM_SIZE
	.align		4
.L_23:
        /*007c*/ 	.byte	0x03, 0x19
        /*007e*/ 	.short	0x0024


	//----- nvinfo : EIATTR_PARAM_CBANK
	.align		4
        /*0080*/ 	.byte	0x04, 0x0a
        /*0082*/ 	.short	(.L_25 - .L_24)
	.align		4
.L_24:
        /*0084*/ 	.word	index@(.nv.constant0.triton_poi_fused_add_convolution_hardtanh_24)
        /*0088*/ 	.short	0x0210
        /*008a*/ 	.short	0x0024


	//----- nvinfo : EIATTR_SW_WAR
	.align		4
.L_25:
        /*008c*/ 	.byte	0x04, 0x36
        /*008e*/ 	.short	(.L_27 - .L_26)
.L_26:
        /*0090*/ 	.word	0x00000008
.L_27:


//--------------------- .nv.callgraph             --------------------------
	.section	.nv.callgraph,"",@"SHT_CUDA_CALLGRAPH"
	.align	4
	.sectionentsize	8
	.align		4
        /*0000*/ 	.word	0x00000000
	.align		4
        /*0004*/ 	.word	0xffffffff
	.align		4
        /*0008*/ 	.word	0x00000000
	.align		4
        /*000c*/ 	.word	0xfffffffe
	.align		4
        /*0010*/ 	.word	0x00000000
	.align		4
        /*0014*/ 	.word	0xfffffffd
	.align		4
        /*0018*/ 	.word	0x00000000
	.align		4
        /*001c*/ 	.word	0xfffffffc


//--------------------- .text.triton_poi_fused_add_convolution_hardtanh_24 --------------------------
	.section	.text.triton_poi_fused_add_convolution_hardtanh_24,"ax",@progbits
	.align	128
        .global         triton_poi_fused_add_convolution_hardtanh_24
        .type           triton_poi_fused_add_convolution_hardtanh_24,@function
        .size           triton_poi_fused_add_convolution_hardtanh_24,(.L_x_1 - triton_poi_fused_add_convolution_hardtanh_24)
        .other          triton_poi_fused_add_convolution_hardtanh_24,@"STO_CUDA_ENTRY STV_DEFAULT"
triton_poi_fused_add_convolution_hardtanh_24:
.text.triton_poi_fused_add_convolution_hardtanh_24:
[----:B------:R-:W0:Y:S02]  /*0000*/  LDC R1, c[0x0][0x28] ;  /* 0x00000a00ff017b82 */ /* 0x000e240000000800 */
[----:B------:R-:W1:Y:S01]  /*0010*/  S2R R0, SR_TID.X ;  /* 0x0000000000007919 */ /* 0x000e620000002100 */
[----:B------:R-:W2:Y:S01]  /*0020*/  LDC.64 R4, c[0x0][0x218] ;  /* 0x00008600ff047b82 */ /* 0x000ea20000000a00 */
[----:B------:R-:W-:Y:S01]  /*0030*/  ULDC.64 UR4, c[0x0][0x208] ;  /* 0x0000820000047ab9 */ /* 0x000fe20000000a00 */
[----:B------:R-:W3:Y:S06]  /*0040*/  S2R R11, SR_CTAID.X ;  /* 0x00000000000b7919 */ /* 0x000eec0000002500 */
[----:B------:R-:W4:Y:S01]  /*0050*/  LDC.64 R2, c[0x0][0x210] ;  /* 0x00008400ff027b82 */ /* 0x000f220000000a00 */
[----:B-1----:R-:W-:-:S02]  /*0060*/  LOP3.LUT R0, R0, 0x7f, RZ, 0xc0, !PT ;  /* 0x0000007f00007812 */ /* 0x002fc400078ec0ff */
[----:B---3--:R-:W-:-:S03]  /*0070*/  SHF.R.S32.HI R6, RZ, 0x18, R11 ;  /* 0x00000018ff067819 */ /* 0x008fc6000001140b */
[----:B------:R-:W-:Y:S01]  /*0080*/  IMAD R11, R11, 0x80, R0 ;  /* 0x000000800b0b7824 */ /* 0x000fe200078e0200 */
[----:B------:R-:W-:-:S03]  /*0090*/  SGXT R0, R6, 0x1 ;  /* 0x000000010600781a */ /* 0x000fc60000000200 */
[C---:B----4-:R-:W-:Y:S01]  /*00a0*/  IMAD.WIDE R2, R11.reuse, 0x4, R2 ;  /* 0x000000040b027825 */ /* 0x050fe200078e0202 */
[----:B------:R-:W1:Y:S01]  /*00b0*/  LDC.64 R6, c[0x0][0x220] ;  /* 0x00008800ff067b82 */ /* 0x000e620000000a00 */
[----:B------:R-:W-:Y:S02]  /*00c0*/  ISETP.GE.AND P0, PT, R11, 0x1200, PT ;  /* 0x000012000b00780c */ /* 0x000fe40003f06270 */
[----:B------:R-:W-:-:S04]  /*00d0*/  LEA.HI R0, R0, R11, RZ, 0x7 ;  /* 0x0000000b00007211 */ /* 0x000fc800078f38ff */
[----:B------:R-:W-:-:S05]  /*00e0*/  LOP3.LUT R0, R0, 0xffffff80, RZ, 0xc0, !PT ;  /* 0xffffff8000007812 */ /* 0x000fca00078ec0ff */
[----:B------:R-:W-:Y:S02]  /*00f0*/  IMAD.IADD R9, R11, 0x1, -R0 ;  /* 0x000000010b097824 */ /* 0x000fe400078e0a00 */
[----:B------:R-:W-:Y:S02]  /*0100*/  IMAD.MOV.U32 R0, RZ, RZ, RZ ;  /* 0x000000ffff007224 */ /* 0x000fe400078e00ff */
[----:B--2---:R-:W-:Y:S01]  /*0110*/  IMAD.WIDE R4, R9, 0x4, R4 ;  /* 0x0000000409047825 */ /* 0x004fe200078e0204 */
[----:B------:R-:W-:-:S03]  /*0120*/  CS2R R8, SRZ ;  /* 0x0000000000087805 */ /* 0x000fc6000001ff00 */
[----:B------:R-:W2:Y:S01]  /*0130*/  @!P0 LDG.E R0, desc[UR4][R2.64] ;  /* 0x0000000402008981 */ /* 0x000ea2000c1e1900 */
[----:B-1----:R-:W-:-:S03]  /*0140*/  IMAD.WIDE R6, R11, 0x4, R6 ;  /* 0x000000040b067825 */ /* 0x002fc600078e0206 */
[----:B------:R-:W2:Y:S04]  /*0150*/  @!P0 LDG.E.EL R9, desc[UR4][R4.64] ;  /* 0x0000000404098981 */ /* 0x000ea8000c2e1900 */
[----:B------:R-:W3:Y:S01]  /*0160*/  @!P0 LDG.E R8, desc[UR4][R6.64] ;  /* 0x0000000406088981 */ /* 0x000ee2000c1e1900 */
[----:B--2---:R-:W-:-:S04]  /*0170*/  FADD R9, R9, R0 ;  /* 0x0000000009097221 */ /* 0x004fc80000000000 */
[----:B---3--:R-:W-:Y:S02]  /*0180*/  FADD R0, R9, R8 ;  /* 0x0000000809007221 */ /* 0x008fe40000000000 */
[----:B------:R-:W1:Y:S03]  /*0190*/  LDC.64 R8, c[0x0][0x228] ;  /* 0x00008a00ff087b82 */ /* 0x000e660000000a00 */
[----:B------:R-:W-:-:S04]  /*01a0*/  FSETP.GTU.AND P1, PT, R0, RZ, PT ;  /* 0x000000ff0000720b */ /* 0x000fc80003f2c000 */
[----:B------:R-:W-:-:S04]  /*01b0*/  FSEL R13, R0, RZ, P1 ;  /* 0x000000ff000d7208 */ /* 0x000fc80000800000 */
[C---:B------:R-:W-:Y:S02]  /*01c0*/  FSETP.GEU.AND P2, PT, R13.reuse, 6, PT ;  /* 0x40c000000d00780b */ /* 0x040fe40003f4e000 */
[----:B------:R-:W-:Y:S01]  /*01d0*/  FSETP.NAN.AND P1, PT, R13, R13, PT ;  /* 0x0000000d0d00720b */ /* 0x000fe20003f28000 */
[----:B-1----:R-:W-:-:S10]  /*01e0*/  IMAD.WIDE R4, R11, 0x4, R8 ;  /* 0x000000040b047825 */ /* 0x002fd400078e0208 */
[----:B------:R-:W-:Y:S01]  /*01f0*/  @P2 SEL R13, R13, 0x40c00000, P1 ;  /* 0x40c000000d0d2807 */ /* 0x000fe20000800000 */
[----:B------:R-:W-:Y:S06]  /*0200*/  @P0 EXIT ;  /* 0x000000000000094d */ /* 0x000fec0003800000 */
[----:B------:R-:W-:Y:S01]  /*0210*/  STG.E desc[UR4][R4.64], R13 ;  /* 0x0000000d04007986 */ /* 0x000fe2000c101904 */
[----:B------:R-:W-:Y:S05]  /*0220*/  EXIT ;  /* 0x000000000000794d */ /* 0x000fea0003800000 */
.L_x_0:
[----:B------:R-:W-:-:S00]  /*0230*/  BRA `(.L_x_0) ;  /* 0xfffffffc00fc7947 */ /* 0x000fc0000383ffff */
[----:B------:R-:W-:-:S00]  /*0240*/  NOP ;  /* 0x0000000000007918 */ /* 0x000fc00000000000 */
        /* <DEDUP_REMOVED lines=11> */
.L_x_1:


//--------------------- .nv.constant0.triton_poi_fused_add_convolution_hardtanh_24 --------------------------
	.section	.nv.constant0.triton_poi_fused_add_convolution_hardtanh_24,"a",@progbits
	.sectionflags	@""
	.align	4
.nv.constant0.triton_poi_fused_add_convolution_hardtanh_24:
	.zero		564
